//
// Generated by NVIDIA NVVM Compiler
//
// Compiler Build ID: CL-36424714
// Cuda compilation tools, release 13.0, V13.0.88
// Based on NVVM 20.0.0
//

.version 9.0
.target sm_100
.address_size 64

	// .globl	_Z11print_tableii
.extern .func  (.param .b32 func_retval0) vprintf
(
	.param .b64 vprintf_param_0,
	.param .b64 vprintf_param_1
)
;
.global .align 1 .b8 $str[10] = {37, 100, 120, 37, 100, 61, 37, 100, 10};

.visible .entry _Z11print_tableii(
	.param .u32 _Z11print_tableii_param_0,
	.param .u32 _Z11print_tableii_param_1
)
{
	.local .align 8 .b8 	__local_depot0[16];
	.reg .b64 	%SP;
	.reg .b64 	%SPL;
	.reg .b32 	%r<6>;
	.reg .b64 	%rd<5>;

	mov.u64 	%SPL, __local_depot0;
	cvta.local.u64 	%SP, %SPL;
	ld.param.u32 	%r1, [_Z11print_tableii_param_0];
	ld.param.u32 	%r2, [_Z11print_tableii_param_1];
	add.u64 	%rd1, %SP, 0;
	add.u64 	%rd2, %SPL, 0;
	mul.lo.s32 	%r3, %r2, %r1;
	st.local.v2.u32 	[%rd2], {%r1, %r2};
	st.local.u32 	[%rd2+8], %r3;
	mov.u64 	%rd3, $str;
	cvta.global.u64 	%rd4, %rd3;
	{ // callseq 0, 0
	.param .b64 param0;
	st.param.b64 	[param0], %rd4;
	.param .b64 param1;
	st.param.b64 	[param1], %rd1;
	.param .b32 retval0;
	call.uni (retval0), 
	vprintf, 
	(
	param0, 
	param1
	);
	ld.param.b32 	%r4, [retval0];
	} // callseq 0
	ret;

}


// ===== COMPILED SASS (sm_100) =====

	.target	sm_100

	.elftype	@"ET_EXEC"


//--------------------- .note.nv.tkinfo           --------------------------
	.section	.note.nv.tkinfo,"",@"SHT_NOTE"
	.sectionflags	@"SHF_NOTE_NV_TKINFO"
	.tkinfo
        /*0018*/ 	.word	0x00000002
        /*0030*/ 	.string	""
        /*0030*/ 	.string	"ptxas"
        /*0030*/ 	.string	"Cuda compilation tools, release 13.0, V13.0.88"
        /*0030*/ 	.string	"Build cuda_13.0.r13.0/compiler.36424714_0"
        /*0030*/ 	.string	"-arch sm_100 -m 64 "



//--------------------- .note.nv.cuinfo           --------------------------
	.section	.note.nv.cuinfo,"",@"SHT_NOTE"
	.sectionflags	@"SHF_NOTE_NV_CUINFO"
        /*0018*/ 	.short	0x0002
        /*001a*/ 	.short	0x0064
        /*001c*/ 	.short	0x0082
	.zero		2


//--------------------- .nv.info                  --------------------------
	.section	.nv.info,"",@"SHT_CUDA_INFO"
	.align	4


	//----- nvinfo : EIATTR_REGCOUNT
	.align		4
        /*0000*/ 	.byte	0x04, 0x2f
        /*0002*/ 	.short	(.L_2 - .L_1)
	.align		4
.L_1:
        /*0004*/ 	.word	index@(_Z11print_tableii)
        /*0008*/ 	.word	0x00000018


	//----- nvinfo : EIATTR_FRAME_SIZE
	.align		4
.L_2:
        /*000c*/ 	.byte	0x04, 0x11
        /*000e*/ 	.short	(.L_4 - .L_3)
	.align		4
.L_3:
        /*0010*/ 	.word	index@(_Z11print_tableii)
        /*0014*/ 	.word	0x00000010


	//----- nvinfo : EIATTR_MIN_STACK_SIZE
	.align		4
.L_4:
        /*0018*/ 	.byte	0x04, 0x12
        /*001a*/ 	.short	(.L_6 - .L_5)
	.align		4
.L_5:
        /*001c*/ 	.word	index@(_Z11print_tableii)
        /*0020*/ 	.word	0x00000010
.L_6:


//--------------------- .nv.compat                --------------------------
	.section	.nv.compat,"",@"SHT_CUDA_COMPAT_INFO"
	.align	4
        /*0000*/ 	.byte	0x02, 0x09, 0x00, 0x00, 0x02, 0x02, 0x01, 0x00, 0x02, 0x05, 0x05, 0x00, 0x03, 0x07, 0x01, 0x01
        /*0010*/ 	.byte	0x02, 0x03, 0x00, 0x00, 0x02, 0x06, 0x01, 0x00, 0x04, 0x0b, 0x08, 0x00, 0x09, 0x00, 0x00, 0x00
        /*0020*/ 	.byte	0x00, 0x00, 0x00, 0x00


//--------------------- .nv.info._Z11print_tableii --------------------------
	.section	.nv.info._Z11print_tableii,"",@"SHT_CUDA_INFO"
	.sectionflags	@""
	.align	4


	//----- nvinfo : EIATTR_CUDA_API_VERSION
	.align		4
        /*0000*/ 	.byte	0x04, 0x37
        /*0002*/ 	.short	(.L_8 - .L_7)
.L_7:
        /*0004*/ 	.word	0x00000082


	//----- nvinfo : EIATTR_KPARAM_INFO
	.align		4
.L_8:
        /*0008*/ 	.byte	0x04, 0x17
        /*000a*/ 	.short	(.L_10 - .L_9)
.L_9:
        /*000c*/ 	.word	0x00000000
        /*0010*/ 	.short	0x0001
        /*0012*/ 	.short	0x0004
        /*0014*/ 	.byte	0x00, 0xf0, 0x11, 0x00


	//----- nvinfo : EIATTR_KPARAM_INFO
	.align		4
.L_10:
        /*0018*/ 	.byte	0x04, 0x17
        /*001a*/ 	.short	(.L_12 - .L_11)
.L_11:
        /*001c*/ 	.word	0x00000000
        /*0020*/ 	.short	0x0000
        /*0022*/ 	.short	0x0000
        /*0024*/ 	.byte	0x00, 0xf0, 0x11, 0x00


	//----- nvinfo : EIATTR_SPARSE_MMA_MASK
	.align		4
.L_12:
        /*0028*/ 	.byte	0x03, 0x50
        /*002a*/ 	.short	0x0000


	//----- nvinfo : EIATTR_MAXREG_COUNT
	.align		4
        /*002c*/ 	.byte	0x03, 0x1b
        /*002e*/ 	.short	0x00ff


	//----- nvinfo : EIATTR_EXTERNS
	.align		4
        /*0030*/ 	.byte	0x04, 0x0f
        /*0032*/ 	.short	(.L_14 - .L_13)


	//   ....[0]....
	.align		4
.L_13:
        /*0034*/ 	.word	index@(vprintf)


	//----- nvinfo : EIATTR_MERCURY_ISA_VERSION
	.align		4
.L_14:
        /*0038*/ 	.byte	0x03, 0x5f
        /*003a*/ 	.short	0x0101


	//----- nvinfo : EIATTR_VRC_CTA_INIT_COUNT
	.align		4
        /*003c*/ 	.byte	0x02, 0x4a
	.zero		1
	.zero		1


	//----- nvinfo : EIATTR_SYSCALL_OFFSETS
	.align		4
        /*0040*/ 	.byte	0x04, 0x46
        /*0042*/ 	.short	(.L_16 - .L_15)


	//   ....[0]....
.L_15:
        /*0044*/ 	.word	0x00000100


	//----- nvinfo : EIATTR_EXIT_INSTR_OFFSETS
	.align		4
.L_16:
        /*0048*/ 	.byte	0x04, 0x1c
        /*004a*/ 	.short	(.L_18 - .L_17)


	//   ....[0]....
.L_17:
        /*004c*/ 	.word	0x00000110


	//----- nvinfo : EIATTR_CBANK_PARAM_SIZE
	.align		4
.L_18:
        /*0050*/ 	.byte	0x03, 0x19
        /*0052*/ 	.short	0x0008


	//----- nvinfo : EIATTR_PARAM_CBANK
	.align		4
        /*0054*/ 	.byte	0x04, 0x0a
        /*0056*/ 	.short	(.L_20 - .L_19)
	.align		4
.L_19:
        /*0058*/ 	.word	index@(.nv.constant0._Z11print_tableii)
        /*005c*/ 	.short	0x0380
        /*005e*/ 	.short	0x0008


	//----- nvinfo : EIATTR_SW_WAR
	.align		4
.L_20:
        /*0060*/ 	.byte	0x04, 0x36
        /*0062*/ 	.short	(.L_22 - .L_21)
.L_21:
        /*0064*/ 	.word	0x00000008
.L_22:


//--------------------- .nv.callgraph             --------------------------
	.section	.nv.callgraph,"",@"SHT_CUDA_CALLGRAPH"
	.align	4
	.sectionentsize	8
	.align		4
        /*0000*/ 	.word	0x00000000
	.align		4
        /*0004*/ 	.word	0xffffffff
	.align		4
        /*0008*/ 	.word	index@(_Z11print_tableii)
	.align		4
        /*000c*/ 	.word	index@(vprintf)
	.align		4
        /*0010*/ 	.word	0x00000000
	.align		4
        /*0014*/ 	.word	0xfffffffe
	.align		4
        /*0018*/ 	.word	0x00000000
	.align		4
        /*001c*/ 	.word	0xfffffffd
	.align		4
        /*0020*/ 	.word	0x00000000
	.align		4
        /*0024*/ 	.word	0xfffffffc


//--------------------- .nv.constant4             --------------------------
	.section	.nv.constant4,"a",@progbits
	.align	8
	.align		8
.nv.constant4:
        /*0000*/ 	.dword	vprintf
	.align		8
        /*0008*/ 	.dword	$str


//--------------------- .text._Z11print_tableii   --------------------------
	.section	.text._Z11print_tableii,"ax",@progbits
	.align	128
        .global         _Z11print_tableii
        .type           _Z11print_tableii,@function
        .size           _Z11print_tableii,(.L_x_2 - _Z11print_tableii)
        .other          _Z11print_tableii,@"STO_CUDA_ENTRY STV_DEFAULT"
_Z11print_tableii:
.text._Z11print_tableii:
[----:B------:R-:W0:Y:S08]  /*0000*/  LDC R1, c[0x0][0x37c] ;  /* 0x0000df00ff017b82 */ /* 0x000e300000000800 */
[----:B------:R-:W1:Y:S01]  /*0010*/  LDC.64 R8, c[0x0][0x380] ;  /* 0x0000e000ff087b82 */ /* 0x000e620000000a00 */
[----:B------:R-:W-:Y:S01]  /*0020*/  MOV R2, 0x0 ;  /* 0x0000000000027802 */ /* 0x000fe20000000f00 */
[----:B0-----:R-:W-:Y:S01]  /*0030*/  VIADD R1, R1, 0xfffffff0 ;  /* 0xfffffff001017836 */ /* 0x001fe20000000000 */
[----:B------:R-:W0:Y:S01]  /*0040*/  LDCU UR4, c[0x0][0x2f8] ;  /* 0x00005f00ff0477ac */ /* 0x000e220008000800 */
[----:B------:R-:W2:Y:S04]  /*0050*/  LDCU.64 UR6, c[0x4][0x8] ;  /* 0x01000100ff0677ac */ /* 0x000ea80008000a00 */
[----:B------:R-:W3:Y:S01]  /*0060*/  LDC.64 R2, c[0x4][R2] ;  /* 0x0100000002027b82 */ /* 0x000ee20000000a00 */
[----:B------:R-:W4:Y:S01]  /*0070*/  LDCU UR5, c[0x0][0x2fc] ;  /* 0x00005f80ff0577ac */ /* 0x000f220008000800 */
[----:B0-----:R-:W-:Y:S01]  /*0080*/  IADD3 R6, P0, PT, R1, UR4, RZ ;  /* 0x0000000401067c10 */ /* 0x001fe2000ff1e0ff */
[----:B-1----:R-:W-:Y:S01]  /*0090*/  IMAD R0, R9, R8, RZ ;  /* 0x0000000809007224 */ /* 0x002fe200078e02ff */
[----:B------:R0:W-:Y:S01]  /*00a0*/  STL.64 [R1], R8 ;  /* 0x0000000801007387 */ /* 0x0001e20000100a00 */
[----:B--2---:R-:W-:Y:S01]  /*00b0*/  IMAD.U32 R4, RZ, RZ, UR6 ;  /* 0x00000006ff047e24 */ /* 0x004fe2000f8e00ff */
[----:B------:R-:W-:-:S02]  /*00c0*/  MOV R5, UR7 ;  /* 0x0000000700057c02 */ /* 0x000fc40008000f00 */
[----:B------:R0:W-:Y:S01]  /*00d0*/  STL [R1+0x8], R0 ;  /* 0x0000080001007387 */ /* 0x0001e20000100800 */
[----:B----4-:R-:W-:-:S07]  /*00e0*/  IMAD.X R7, RZ, RZ, UR5, P0 ;  /* 0x00000005ff077e24 */ /* 0x010fce00080e06ff */
[----:B------:R-:W-:-:S07]  /*00f0*/  LEPC R20, `(.L_x_0) ;  /* 0x000000001014794e */ /* 0x000fce0000000000 */
[----:B0--3--:R-:W-:Y:S05]  /*0100*/  CALL.ABS.NOINC R2 ;  /* 0x0000000002007343 */ /* 0x009fea0003c00000 */
.L_x_0:
[----:B------:R-:W-:Y:S05]  /*0110*/  EXIT ;  /* 0x000000000000794d */ /* 0x000fea0003800000 */
.L_x_1:
[----:B------:R-:W-:-:S00]  /*0120*/  BRA `(.L_x_1) ;  /* 0xfffffffc00fc7947 */ /* 0x000fc0000383ffff */
[----:B------:R-:W-:-:S00]  /*0130*/  NOP ;  /* 0x0000000000007918 */ /* 0x000fc00000000000 */
        /* <DEDUP_REMOVED lines=12> */
.L_x_2:


//--------------------- .nv.global.init           --------------------------
	.section	.nv.global.init,"aw",@progbits
.nv.global.init:
	.type		$str,@object
	.size		$str,(.L_0 - $str)
$str:
        /*0000*/ 	.byte	0x25, 0x64, 0x78, 0x25, 0x64, 0x3d, 0x25, 0x64, 0x0a, 0x00
.L_0:


//--------------------- .nv.shared.reserved.0     --------------------------
	.section	.nv.shared.reserved.0,"aw",@nobits
	.weak		__nv_reservedSMEM_offset_0_alias
	.size		__nv_reservedSMEM_offset_0_alias, 0, 64
	.other		__nv_reservedSMEM_offset_0_alias,@"STO_CUDA_RESERVED_SHARED STV_DEFAULT"
__nv_reservedSMEM_offset_0_alias:
	.zero		0
	.zero		64


//--------------------- .nv.constant0._Z11print_tableii --------------------------
	.section	.nv.constant0._Z11print_tableii,"a",@progbits
	.sectionflags	@""
	.align	4
.nv.constant0._Z11print_tableii:
	.zero		904


//--------------------- SYMBOLS --------------------------

	.type		.nv.reservedSmem.offset0,@object
	.size		.nv.reservedSmem.offset0,0x4
	.type		vprintf,@function
